//
// Generated by NVIDIA NVVM Compiler
//
// Compiler Build ID: CL-36424714
// Cuda compilation tools, release 13.0, V13.0.88
// Based on NVVM 20.0.0
//

.version 9.0
.target sm_100
.address_size 64

	// .globl	_Z12findPathCUDAPPci8PositionS1_Pb
.extern .func  (.param .b64 func_retval0) malloc
(
	.param .b64 malloc_param_0
)
;

.visible .entry _Z12findPathCUDAPPci8PositionS1_Pb(
	.param .u64 .ptr .align 1 _Z12findPathCUDAPPci8PositionS1_Pb_param_0,
	.param .u32 _Z12findPathCUDAPPci8PositionS1_Pb_param_1,
	.param .align 4 .b8 _Z12findPathCUDAPPci8PositionS1_Pb_param_2[8],
	.param .align 4 .b8 _Z12findPathCUDAPPci8PositionS1_Pb_param_3[8],
	.param .u64 .ptr .align 1 _Z12findPathCUDAPPci8PositionS1_Pb_param_4
)
{
	.reg .b16 	%rs<2>;
	.reg .b32 	%r<3>;
	.reg .b64 	%rd<9>;

	ld.param.u32 	%r1, [_Z12findPathCUDAPPci8PositionS1_Pb_param_1];
	ld.param.u64 	%rd1, [_Z12findPathCUDAPPci8PositionS1_Pb_param_4];
	mul.lo.s32 	%r2, %r1, %r1;
	mul.wide.u32 	%rd2, %r2, 16;
	{ // callseq 0, 0
	.param .b64 param0;
	st.param.b64 	[param0], %rd2;
	.param .b64 retval0;
	call.uni (retval0), 
	malloc, 
	(
	param0
	);
	ld.param.b64 	%rd3, [retval0];
	} // callseq 0
	mul.wide.u32 	%rd5, %r2, 8;
	{ // callseq 1, 0
	.param .b64 param0;
	st.param.b64 	[param0], %rd5;
	.param .b64 retval0;
	call.uni (retval0), 
	malloc, 
	(
	param0
	);
	ld.param.b64 	%rd6, [retval0];
	} // callseq 1
	cvta.to.global.u64 	%rd8, %rd1;
	mov.b16 	%rs1, 0;
	st.global.u8 	[%rd8], %rs1;
	ret;

}


// ===== COMPILED SASS (sm_100) =====

	.target	sm_100

	.elftype	@"ET_EXEC"


//--------------------- .note.nv.tkinfo           --------------------------
	.section	.note.nv.tkinfo,"",@"SHT_NOTE"
	.sectionflags	@"SHF_NOTE_NV_TKINFO"
	.tkinfo
        /*0018*/ 	.word	0x00000002
        /*0030*/ 	.string	""
        /*0030*/ 	.string	"ptxas"
        /*0030*/ 	.string	"Cuda compilation tools, release 13.0, V13.0.88"
        /*0030*/ 	.string	"Build cuda_13.0.r13.0/compiler.36424714_0"
        /*0030*/ 	.string	"-arch sm_100 -m 64 "



//--------------------- .note.nv.cuinfo           --------------------------
	.section	.note.nv.cuinfo,"",@"SHT_NOTE"
	.sectionflags	@"SHF_NOTE_NV_CUINFO"
        /*0018*/ 	.short	0x0002
        /*001a*/ 	.short	0x0064
        /*001c*/ 	.short	0x0082
	.zero		2


//--------------------- .nv.info                  --------------------------
	.section	.nv.info,"",@"SHT_CUDA_INFO"
	.align	4


	//----- nvinfo : EIATTR_REGCOUNT
	.align		4
        /*0000*/ 	.byte	0x04, 0x2f
        /*0002*/ 	.short	(.L_1 - .L_0)
	.align		4
.L_0:
        /*0004*/ 	.word	index@(_Z12findPathCUDAPPci8PositionS1_Pb)
        /*0008*/ 	.word	0x00000018


	//----- nvinfo : EIATTR_FRAME_SIZE
	.align		4
.L_1:
        /*000c*/ 	.byte	0x04, 0x11
        /*000e*/ 	.short	(.L_3 - .L_2)
	.align		4
.L_2:
        /*0010*/ 	.word	index@(_Z12findPathCUDAPPci8PositionS1_Pb)
        /*0014*/ 	.word	0x00000000


	//----- nvinfo : EIATTR_MIN_STACK_SIZE
	.align		4
.L_3:
        /*0018*/ 	.byte	0x04, 0x12
        /*001a*/ 	.short	(.L_5 - .L_4)
	.align		4
.L_4:
        /*001c*/ 	.word	index@(_Z12findPathCUDAPPci8PositionS1_Pb)
        /*0020*/ 	.word	0x00000000
.L_5:


//--------------------- .nv.compat                --------------------------
	.section	.nv.compat,"",@"SHT_CUDA_COMPAT_INFO"
	.align	4
        /*0000*/ 	.byte	0x02, 0x09, 0x00, 0x00, 0x02, 0x02, 0x01, 0x00, 0x02, 0x05, 0x05, 0x00, 0x03, 0x07, 0x01, 0x01
        /*0010*/ 	.byte	0x02, 0x03, 0x00, 0x00, 0x02, 0x06, 0x01, 0x00, 0x04, 0x0b, 0x08, 0x00, 0x09, 0x00, 0x00, 0x00
        /*0020*/ 	.byte	0x00, 0x00, 0x00, 0x00


//--------------------- .nv.info._Z12findPathCUDAPPci8PositionS1_Pb --------------------------
	.section	.nv.info._Z12findPathCUDAPPci8PositionS1_Pb,"",@"SHT_CUDA_INFO"
	.sectionflags	@""
	.align	4


	//----- nvinfo : EIATTR_CUDA_API_VERSION
	.align		4
        /*0000*/ 	.byte	0x04, 0x37
        /*0002*/ 	.short	(.L_7 - .L_6)
.L_6:
        /*0004*/ 	.word	0x00000082


	//----- nvinfo : EIATTR_KPARAM_INFO
	.align		4
.L_7:
        /*0008*/ 	.byte	0x04, 0x17
        /*000a*/ 	.short	(.L_9 - .L_8)
.L_8:
        /*000c*/ 	.word	0x00000000
        /*0010*/ 	.short	0x0004
        /*0012*/ 	.short	0x0020
        /*0014*/ 	.byte	0x00, 0xf5, 0x21, 0x00


	//----- nvinfo : EIATTR_KPARAM_INFO
	.align		4
.L_9:
        /*0018*/ 	.byte	0x04, 0x17
        /*001a*/ 	.short	(.L_11 - .L_10)
.L_10:
        /*001c*/ 	.word	0x00000000
        /*0020*/ 	.short	0x0003
        /*0022*/ 	.short	0x0014
        /*0024*/ 	.byte	0x00, 0xf0, 0x21, 0x00


	//----- nvinfo : EIATTR_KPARAM_INFO
	.align		4
.L_11:
        /*0028*/ 	.byte	0x04, 0x17
        /*002a*/ 	.short	(.L_13 - .L_12)
.L_12:
        /*002c*/ 	.word	0x00000000
        /*0030*/ 	.short	0x0002
        /*0032*/ 	.short	0x000c
        /*0034*/ 	.byte	0x00, 0xf0, 0x21, 0x00


	//----- nvinfo : EIATTR_KPARAM_INFO
	.align		4
.L_13:
        /*0038*/ 	.byte	0x04, 0x17
        /*003a*/ 	.short	(.L_15 - .L_14)
.L_14:
        /*003c*/ 	.word	0x00000000
        /*0040*/ 	.short	0x0001
        /*0042*/ 	.short	0x0008
        /*0044*/ 	.byte	0x00, 0xf0, 0x11, 0x00


	//----- nvinfo : EIATTR_KPARAM_INFO
	.align		4
.L_15:
        /*0048*/ 	.byte	0x04, 0x17
        /*004a*/ 	.short	(.L_17 - .L_16)
.L_16:
        /*004c*/ 	.word	0x00000000
        /*0050*/ 	.short	0x0000
        /*0052*/ 	.short	0x0000
        /*0054*/ 	.byte	0x00, 0xf5, 0x21, 0x00


	//----- nvinfo : EIATTR_SPARSE_MMA_MASK
	.align		4
.L_17:
        /*0058*/ 	.byte	0x03, 0x50
        /*005a*/ 	.short	0x0000


	//----- nvinfo : EIATTR_MAXREG_COUNT
	.align		4
        /*005c*/ 	.byte	0x03, 0x1b
        /*005e*/ 	.short	0x00ff


	//----- nvinfo : EIATTR_EXTERNS
	.align		4
        /*0060*/ 	.byte	0x04, 0x0f
        /*0062*/ 	.short	(.L_19 - .L_18)


	//   ....[0]....
	.align		4
.L_18:
        /*0064*/ 	.word	index@(malloc)


	//----- nvinfo : EIATTR_MERCURY_ISA_VERSION
	.align		4
.L_19:
        /*0068*/ 	.byte	0x03, 0x5f
        /*006a*/ 	.short	0x0101


	//----- nvinfo : EIATTR_VRC_CTA_INIT_COUNT
	.align		4
        /*006c*/ 	.byte	0x02, 0x4a
	.zero		1
	.zero		1


	//----- nvinfo : EIATTR_SYSCALL_OFFSETS
	.align		4
        /*0070*/ 	.byte	0x04, 0x46
        /*0072*/ 	.short	(.L_21 - .L_20)


	//   ....[0]....
.L_20:
        /*0074*/ 	.word	0x000000c0


	//   ....[1]....
        /*0078*/ 	.word	0x00000160


	//----- nvinfo : EIATTR_EXIT_INSTR_OFFSETS
	.align		4
.L_21:
        /*007c*/ 	.byte	0x04, 0x1c
        /*007e*/ 	.short	(.L_23 - .L_22)


	//   ....[0]....
.L_22:
        /*0080*/ 	.word	0x000001b0


	//----- nvinfo : EIATTR_CBANK_PARAM_SIZE
	.align		4
.L_23:
        /*0084*/ 	.byte	0x03, 0x19
        /*0086*/ 	.short	0x0028


	//----- nvinfo : EIATTR_PARAM_CBANK
	.align		4
        /*0088*/ 	.byte	0x04, 0x0a
        /*008a*/ 	.short	(.L_25 - .L_24)
	.align		4
.L_24:
        /*008c*/ 	.word	index@(.nv.constant0._Z12findPathCUDAPPci8PositionS1_Pb)
        /*0090*/ 	.short	0x0380
        /*0092*/ 	.short	0x0028


	//----- nvinfo : EIATTR_SW_WAR
	.align		4
.L_25:
        /*0094*/ 	.byte	0x04, 0x36
        /*0096*/ 	.short	(.L_27 - .L_26)
.L_26:
        /*0098*/ 	.word	0x00000008
.L_27:


//--------------------- .nv.callgraph             --------------------------
	.section	.nv.callgraph,"",@"SHT_CUDA_CALLGRAPH"
	.align	4
	.sectionentsize	8
	.align		4
        /*0000*/ 	.word	0x00000000
	.align		4
        /*0004*/ 	.word	0xffffffff
	.align		4
        /*0008*/ 	.word	index@(_Z12findPathCUDAPPci8PositionS1_Pb)
	.align		4
        /*000c*/ 	.word	index@(malloc)
	.align		4
        /*0010*/ 	.word	0x00000000
	.align		4
        /*0014*/ 	.word	0xfffffffe
	.align		4
        /*0018*/ 	.word	0x00000000
	.align		4
        /*001c*/ 	.word	0xfffffffd
	.align		4
        /*0020*/ 	.word	0x00000000
	.align		4
        /*0024*/ 	.word	0xfffffffc


//--------------------- .nv.constant4             --------------------------
	.section	.nv.constant4,"a",@progbits
	.align	8
	.align		8
.nv.constant4:
        /*0000*/ 	.dword	malloc


//--------------------- .text._Z12findPathCUDAPPci8PositionS1_Pb --------------------------
	.section	.text._Z12findPathCUDAPPci8PositionS1_Pb,"ax",@progbits
	.align	128
        .global         _Z12findPathCUDAPPci8PositionS1_Pb
        .type           _Z12findPathCUDAPPci8PositionS1_Pb,@function
        .size           _Z12findPathCUDAPPci8PositionS1_Pb,(.L_x_3 - _Z12findPathCUDAPPci8PositionS1_Pb)
        .other          _Z12findPathCUDAPPci8PositionS1_Pb,@"STO_CUDA_ENTRY STV_DEFAULT"
_Z12findPathCUDAPPci8PositionS1_Pb:
.text._Z12findPathCUDAPPci8PositionS1_Pb:
[----:B------:R-:W0:Y:S01]  /*0000*/  LDC R1, c[0x0][0x37c] ;  /* 0x0000df00ff017b82 */ /* 0x000e220000000800 */
[----:B------:R-:W1:Y:S01]  /*0010*/  LDCU UR36, c[0x0][0x388] ;  /* 0x00007100ff2477ac */ /* 0x000e620008000800 */
[----:B------:R-:W-:-:S06]  /*0020*/  MOV R2, 0x0 ;  /* 0x0000000000027802 */ /* 0x000fcc0000000f00 */
[----:B------:R2:W3:Y:S01]  /*0030*/  LDC.64 R6, c[0x4][R2] ;  /* 0x0100000002067b82 */ /* 0x0004e20000000a00 */
[----:B-1----:R-:W-:-:S04]  /*0040*/  UIMAD UR36, UR36, UR36, URZ ;  /* 0x00000024242472a4 */ /* 0x002fc8000f8e02ff */
[----:B------:R-:W-:-:S06]  /*0050*/  UIMAD.WIDE.U32 UR4, UR36, 0x10, URZ ;  /* 0x00000010240478a5 */ /* 0x000fcc000f8e00ff */
[----:B------:R-:W-:Y:S01]  /*0060*/  IMAD.U32 R9, RZ, RZ, UR5 ;  /* 0x00000005ff097e24 */ /* 0x000fe2000f8e00ff */
[----:B------:R-:W-:Y:S01]  /*0070*/  MOV R8, UR4 ;  /* 0x0000000400087c02 */ /* 0x000fe20008000f00 */
[----:B------:R-:W-:Y:S02]  /*0080*/  IMAD.U32 R5, RZ, RZ, UR5 ;  /* 0x00000005ff057e24 */ /* 0x000fe4000f8e00ff */
[----:B------:R-:W-:Y:S02]  /*0090*/  IMAD.U32 R4, RZ, RZ, UR4 ;  /* 0x00000004ff047e24 */ /* 0x000fe4000f8e00ff */
[----:B--2---:R-:W-:-:S07]  /*00a0*/  IMAD.MOV.U32 R5, RZ, RZ, R9 ;  /* 0x000000ffff057224 */ /* 0x004fce00078e0009 */
[----:B------:R-:W-:-:S07]  /*00b0*/  LEPC R20, `(.L_x_0) ;  /* 0x000000001014794e */ /* 0x000fce0000000000 */
[----:B0--3--:R-:W-:Y:S05]  /*00c0*/  CALL.ABS.NOINC R6 ;  /* 0x0000000006007343 */ /* 0x009fea0003c00000 */
.L_x_0:
[----:B------:R-:W0:Y:S01]  /*00d0*/  LDC.64 R2, c[0x4][R2] ;  /* 0x0100000002027b82 */ /* 0x000e220000000a00 */
[----:B------:R-:W-:-:S06]  /*00e0*/  UIMAD.WIDE.U32 UR4, UR36, 0x8, URZ ;  /* 0x00000008240478a5 */ /* 0x000fcc000f8e00ff */
[----:B------:R-:W-:Y:S01]  /*00f0*/  IMAD.U32 R7, RZ, RZ, UR5 ;  /* 0x00000005ff077e24 */ /* 0x000fe2000f8e00ff */
[----:B------:R-:W1:Y:S01]  /*0100*/  LDC.64 R16, c[0x0][0x358] ;  /* 0x0000d600ff107b82 */ /* 0x000e620000000a00 */
[----:B------:R-:W-:Y:S01]  /*0110*/  IMAD.U32 R5, RZ, RZ, UR5 ;  /* 0x00000005ff057e24 */ /* 0x000fe2000f8e00ff */
[----:B------:R-:W-:Y:S02]  /*0120*/  MOV R4, UR4 ;  /* 0x0000000400047c02 */ /* 0x000fe40008000f00 */
[----:B------:R-:W-:Y:S02]  /*0130*/  MOV R6, UR4 ;  /* 0x0000000400067c02 */ /* 0x000fe40008000f00 */
[----:B------:R-:W-:-:S07]  /*0140*/  MOV R5, R7 ;  /* 0x0000000700057202 */ /* 0x000fce0000000f00 */
[----:B------:R-:W-:-:S07]  /*0150*/  LEPC R20, `(.L_x_1) ;  /* 0x000000001014794e */ /* 0x000fce0000000000 */
[----:B01----:R-:W-:Y:S05]  /*0160*/  CALL.ABS.NOINC R2 ;  /* 0x0000000002007343 */ /* 0x003fea0003c00000 */
.L_x_1:
[----:B------:R-:W0:Y:S01]  /*0170*/  LDC.64 R2, c[0x0][0x3a0] ;  /* 0x0000e800ff027b82 */ /* 0x000e220000000a00 */
[----:B------:R-:W-:Y:S02]  /*0180*/  R2UR UR4, R16 ;  /* 0x00000000100472ca */ /* 0x000fe400000e0000 */
[----:B------:R-:W-:-:S13]  /*0190*/  R2UR UR5, R17 ;  /* 0x00000000110572ca */ /* 0x000fda00000e0000 */
[----:B0-----:R-:W-:Y:S01]  /*01a0*/  STG.E.U8 desc[UR4][R2.64], RZ ;  /* 0x000000ff02007986 */ /* 0x001fe2000c101104 */
[----:B------:R-:W-:Y:S05]  /*01b0*/  EXIT ;  /* 0x000000000000794d */ /* 0x000fea0003800000 */
.L_x_2:
[----:B------:R-:W-:-:S00]  /*01c0*/  BRA `(.L_x_2) ;  /* 0xfffffffc00fc7947 */ /* 0x000fc0000383ffff */
[----:B------:R-:W-:-:S00]  /*01d0*/  NOP ;  /* 0x0000000000007918 */ /* 0x000fc00000000000 */
        /* <DEDUP_REMOVED lines=10> */
.L_x_3:


//--------------------- .nv.shared.reserved.0     --------------------------
	.section	.nv.shared.reserved.0,"aw",@nobits
	.weak		__nv_reservedSMEM_offset_0_alias
	.size		__nv_reservedSMEM_offset_0_alias, 0, 64
	.other		__nv_reservedSMEM_offset_0_alias,@"STO_CUDA_RESERVED_SHARED STV_DEFAULT"
__nv_reservedSMEM_offset_0_alias:
	.zero		0
	.zero		64


//--------------------- .nv.constant0._Z12findPathCUDAPPci8PositionS1_Pb --------------------------
	.section	.nv.constant0._Z12findPathCUDAPPci8PositionS1_Pb,"a",@progbits
	.sectionflags	@""
	.align	4
.nv.constant0._Z12findPathCUDAPPci8PositionS1_Pb:
	.zero		936


//--------------------- SYMBOLS --------------------------

	.type		.nv.reservedSmem.offset0,@object
	.size		.nv.reservedSmem.offset0,0x4
	.type		malloc,@function
